	.headerflags	@"EF_CUDA_TEXMODE_UNIFIED EF_CUDA_64BIT_ADDRESS EF_CUDA_ACCELERATORS EF_CUDA_SM90 EF_CUDA_VIRTUAL_SM(EF_CUDA_SM90)"
	.elftype	@"ET_EXEC"


//--------------------- .nv.info                  --------------------------
	.section	.nv.info,"",@"SHT_CUDA_INFO"
	.align	4


	//----- nvinfo : EIATTR_REGCOUNT
	.align		4
        /*0000*/ 	.byte	0x04, 0x2f
        /*0002*/ 	.short	(.L_2 - .L_1)
	.align		4
.L_1:
        /*0004*/ 	.word	index@(triton_red_fused__to_copy_add_mean_mul_pow_rsqrt_8)
        /*0008*/ 	.word	0x00000020


	//----- nvinfo : EIATTR_MIN_STACK_SIZE
	.align		4
.L_2:
        /*000c*/ 	.byte	0x04, 0x12
        /*000e*/ 	.short	(.L_4 - .L_3)
	.align		4
.L_3:
        /*0010*/ 	.word	index@(triton_red_fused__to_copy_add_mean_mul_pow_rsqrt_8)
        /*0014*/ 	.word	0x00000000


	//----- nvinfo : EIATTR_FRAME_SIZE
	.align		4
.L_4:
        /*0018*/ 	.byte	0x04, 0x11
        /*001a*/ 	.short	(.L_6 - .L_5)
	.align		4
.L_5:
        /*001c*/ 	.word	index@(triton_red_fused__to_copy_add_mean_mul_pow_rsqrt_8)
        /*0020*/ 	.word	0x00000000


	//----- nvinfo : EIATTR_MIN_STACK_SIZE
	.align		4
.L_6:
        /*0024*/ 	.byte	0x04, 0x12
        /*0026*/ 	.short	(.L_8 - .L_7)
	.align		4
.L_7:
        /*0028*/ 	.word	index@(triton_red_fused__to_copy_add_mean_mul_pow_rsqrt_8)
        /*002c*/ 	.word	0x00000000
.L_8:


//--------------------- .nv.info.triton_red_fused__to_copy_add_mean_mul_pow_rsqrt_8 --------------------------
	.section	.nv.info.triton_red_fused__to_copy_add_mean_mul_pow_rsqrt_8,"",@"SHT_CUDA_INFO"
	.sectionflags	@""
	.align	4


	//----- nvinfo : EIATTR_CUDA_API_VERSION
	.align		4
        /*0000*/ 	.byte	0x04, 0x37
        /*0002*/ 	.short	(.L_10 - .L_9)
.L_9:
        /*0004*/ 	.word	0x0000007c


	//----- nvinfo : EIATTR_KPARAM_INFO
	.align		4
.L_10:
        /*0008*/ 	.byte	0x04, 0x17
        /*000a*/ 	.short	(.L_12 - .L_11)
.L_11:
        /*000c*/ 	.word	0x00000000
        /*0010*/ 	.short	0x0008
        /*0012*/ 	.short	0x0038
        /*0014*/ 	.byte	0x00, 0xf4, 0x21, 0x00


	//----- nvinfo : EIATTR_KPARAM_INFO
	.align		4
.L_12:
        /*0018*/ 	.byte	0x04, 0x17
        /*001a*/ 	.short	(.L_14 - .L_13)
.L_13:
        /*001c*/ 	.word	0x00000000
        /*0020*/ 	.short	0x0007
        /*0022*/ 	.short	0x0034
        /*0024*/ 	.byte	0x00, 0xf0, 0x11, 0x00


	//----- nvinfo : EIATTR_KPARAM_INFO
	.align		4
.L_14:
        /*0028*/ 	.byte	0x04, 0x17
        /*002a*/ 	.short	(.L_16 - .L_15)
.L_15:
        /*002c*/ 	.word	0x00000000
        /*0030*/ 	.short	0x0006
        /*0032*/ 	.short	0x0030
        /*0034*/ 	.byte	0x00, 0xf0, 0x11, 0x00


	//----- nvinfo : EIATTR_KPARAM_INFO
	.align		4
.L_16:
        /*0038*/ 	.byte	0x04, 0x17
        /*003a*/ 	.short	(.L_18 - .L_17)
.L_17:
        /*003c*/ 	.word	0x00000000
        /*0040*/ 	.short	0x0005
        /*0042*/ 	.short	0x0028
        /*0044*/ 	.byte	0x00, 0xf4, 0x21, 0x00


	//----- nvinfo : EIATTR_KPARAM_INFO
	.align		4
.L_18:
        /*0048*/ 	.byte	0x04, 0x17
        /*004a*/ 	.short	(.L_20 - .L_19)
.L_19:
        /*004c*/ 	.word	0x00000000
        /*0050*/ 	.short	0x0004
        /*0052*/ 	.short	0x0020
        /*0054*/ 	.byte	0x00, 0xf4, 0x21, 0x00


	//----- nvinfo : EIATTR_KPARAM_INFO
	.align		4
.L_20:
        /*0058*/ 	.byte	0x04, 0x17
        /*005a*/ 	.short	(.L_22 - .L_21)
.L_21:
        /*005c*/ 	.word	0x00000000
        /*0060*/ 	.short	0x0003
        /*0062*/ 	.short	0x0018
        /*0064*/ 	.byte	0x00, 0xf4, 0x21, 0x00


	//----- nvinfo : EIATTR_KPARAM_INFO
	.align		4
.L_22:
        /*0068*/ 	.byte	0x04, 0x17
        /*006a*/ 	.short	(.L_24 - .L_23)
.L_23:
        /*006c*/ 	.word	0x00000000
        /*0070*/ 	.short	0x0002
        /*0072*/ 	.short	0x0010
        /*0074*/ 	.byte	0x00, 0xf4, 0x21, 0x00


	//----- nvinfo : EIATTR_KPARAM_INFO
	.align		4
.L_24:
        /*0078*/ 	.byte	0x04, 0x17
        /*007a*/ 	.short	(.L_26 - .L_25)
.L_25:
        /*007c*/ 	.word	0x00000000
        /*0080*/ 	.short	0x0001
        /*0082*/ 	.short	0x0008
        /*0084*/ 	.byte	0x00, 0xf4, 0x21, 0x00


	//----- nvinfo : EIATTR_KPARAM_INFO
	.align		4
.L_26:
        /*0088*/ 	.byte	0x04, 0x17
        /*008a*/ 	.short	(.L_28 - .L_27)
.L_27:
        /*008c*/ 	.word	0x00000000
        /*0090*/ 	.short	0x0000
        /*0092*/ 	.short	0x0000
        /*0094*/ 	.byte	0x00, 0xf4, 0x21, 0x00


	//----- nvinfo : EIATTR_SPARSE_MMA_MASK
	.align		4
.L_28:
        /*0098*/ 	.byte	0x03, 0x50
        /*009a*/ 	.short	0x0000


	//----- nvinfo : EIATTR_MAXREG_COUNT
	.align		4
        /*009c*/ 	.byte	0x03, 0x1b
        /*009e*/ 	.short	0x0080


	//----- nvinfo : EIATTR_COOP_GROUP_MASK_REGIDS
	.align		4
        /*00a0*/ 	.byte	0x04, 0x29
        /*00a2*/ 	.short	(.L_30 - .L_29)


	//   ....[0]....
.L_29:
        /*00a4*/ 	.word	0xffffffff


	//   ....[1]....
        /*00a8*/ 	.word	0xffffffff


	//   ....[2]....
        /*00ac*/ 	.word	0xffffffff


	//----- nvinfo : EIATTR_COOP_GROUP_INSTR_OFFSETS
	.align		4
.L_30:
        /*00b0*/ 	.byte	0x04, 0x28
        /*00b2*/ 	.short	(.L_32 - .L_31)


	//   ....[0]....
.L_31:
        /*00b4*/ 	.word	0x000006a0


	//   ....[1]....
        /*00b8*/ 	.word	0x00000730


	//   ....[2]....
        /*00bc*/ 	.word	0x00000780


	//----- nvinfo : EIATTR_EXIT_INSTR_OFFSETS
	.align		4
.L_32:
        /*00c0*/ 	.byte	0x04, 0x1c
        /*00c2*/ 	.short	(.L_34 - .L_33)


	//   ....[0]....
.L_33:
        /*00c4*/ 	.word	0x00000bb0


	//----- nvinfo : EIATTR_REQNTID
	.align		4
.L_34:
        /*00c8*/ 	.byte	0x04, 0x10
        /*00ca*/ 	.short	(.L_36 - .L_35)
.L_35:
        /*00cc*/ 	.word	0x00000200
        /*00d0*/ 	.word	0x00000001
        /*00d4*/ 	.word	0x00000001


	//----- nvinfo : EIATTR_CBANK_PARAM_SIZE
	.align		4
.L_36:
        /*00d8*/ 	.byte	0x03, 0x19
        /*00da*/ 	.short	0x0040


	//----- nvinfo : EIATTR_PARAM_CBANK
	.align		4
        /*00dc*/ 	.byte	0x04, 0x0a
        /*00de*/ 	.short	(.L_38 - .L_37)
	.align		4
.L_37:
        /*00e0*/ 	.word	index@(.nv.constant0.triton_red_fused__to_copy_add_mean_mul_pow_rsqrt_8)
        /*00e4*/ 	.short	0x0210
        /*00e6*/ 	.short	0x0040


	//----- nvinfo : EIATTR_SW_WAR
	.align		4
.L_38:
        /*00e8*/ 	.byte	0x04, 0x36
        /*00ea*/ 	.short	(.L_40 - .L_39)
.L_39:
        /*00ec*/ 	.word	0x00000008
.L_40:


//--------------------- .nv.callgraph             --------------------------
	.section	.nv.callgraph,"",@"SHT_CUDA_CALLGRAPH"
	.align	4
	.sectionentsize	8
	.align		4
        /*0000*/ 	.word	0x00000000
	.align		4
        /*0004*/ 	.word	0xffffffff
	.align		4
        /*0008*/ 	.word	0x00000000
	.align		4
        /*000c*/ 	.word	0xfffffffe
	.align		4
        /*0010*/ 	.word	0x00000000
	.align		4
        /*0014*/ 	.word	0xfffffffd
	.align		4
        /*0018*/ 	.word	0x00000000
	.align		4
        /*001c*/ 	.word	0xfffffffc


//--------------------- .nv.constant4             --------------------------
	.section	.nv.constant4,"a",@progbits
	.align	8
	.align		8
.nv.constant4:
        /*0000*/ 	.dword	_$_str


//--------------------- .text.triton_red_fused__to_copy_add_mean_mul_pow_rsqrt_8 --------------------------
	.section	.text.triton_red_fused__to_copy_add_mean_mul_pow_rsqrt_8,"ax",@progbits
	.sectionflags	@"SHF_BARRIERS=1"
	.align	128
        .global         triton_red_fused__to_copy_add_mean_mul_pow_rsqrt_8
        .type           triton_red_fused__to_copy_add_mean_mul_pow_rsqrt_8,@function
        .size           triton_red_fused__to_copy_add_mean_mul_pow_rsqrt_8,(.L_x_3 - triton_red_fused__to_copy_add_mean_mul_pow_rsqrt_8)
        .other          triton_red_fused__to_copy_add_mean_mul_pow_rsqrt_8,@"STO_CUDA_ENTRY STV_DEFAULT"
triton_red_fused__to_copy_add_mean_mul_pow_rsqrt_8:
.text.triton_red_fused__to_copy_add_mean_mul_pow_rsqrt_8:
[----:B------:R-:W0:Y:S02]  /*0000*/  LDC R1, c[0x0][0x28] ;  /* 0x00000a00ff017b82 */ /* 0x000e240000000800 */
[----:B------:R-:W1:Y:S01]  /*0010*/  S2R R2, SR_TID.X ;  /* 0x0000000000027919 */ /* 0x000e620000002100 */
[----:B------:R-:W-:Y:S01]  /*0020*/  ULDC UR4, c[0x0][0x240] ;  /* 0x0000900000047ab9 */ /* 0x000fe20000000800 */
[----:B------:R-:W-:Y:S01]  /*0030*/  HFMA2.MMA R23, -RZ, RZ, 0, 0 ;  /* 0x00000000ff177435 */ /* 0x000fe200000001ff */
[----:B------:R-:W-:Y:S01]  /*0040*/  CS2R R16, SRZ ;  /* 0x0000000000107805 */ /* 0x000fe2000001ff00 */
[----:B------:R-:W2:Y:S01]  /*0050*/  S2R R0, SR_CTAID.X ;  /* 0x0000000000007919 */ /* 0x000ea20000002500 */
[----:B------:R-:W-:Y:S02]  /*0060*/  MOV R22, 0xffffffc0 ;  /* 0xffffffc000167802 */ /* 0x000fe40000000f00 */
[----:B------:R-:W-:Y:S02]  /*0070*/  CS2R R20, SRZ ;  /* 0x0000000000147805 */ /* 0x000fe4000001ff00 */
[----:B------:R-:W-:Y:S01]  /*0080*/  CS2R R18, SRZ ;  /* 0x0000000000127805 */ /* 0x000fe2000001ff00 */
[----:B------:R-:W-:Y:S01]  /*0090*/  ULDC.64 UR6, c[0x0][0x208] ;  /* 0x0000820000067ab9 */ /* 0x000fe20000000a00 */
[----:B-1----:R-:W-:-:S02]  /*00a0*/  SHF.R.U32.HI R3, RZ, 0x3, R2 ;  /* 0x00000003ff037819 */ /* 0x002fc40000011602 */
[----:B------:R-:W-:Y:S02]  /*00b0*/  SHF.L.U32 R2, R2, 0x3, RZ ;  /* 0x0000000302027819 */ /* 0x000fe400000006ff */
[----:B--2---:R-:W-:Y:S02]  /*00c0*/  SHF.L.U32 R0, R0, 0x6, RZ ;  /* 0x0000000600007819 */ /* 0x004fe400000006ff */
[----:B------:R-:W-:Y:S02]  /*00d0*/  SGXT.U32 R3, R3, 0x6 ;  /* 0x000000060303781a */ /* 0x000fe40000000000 */
[----:B------:R-:W-:Y:S02]  /*00e0*/  LOP3.LUT R2, R2, 0x38, RZ, 0xc0, !PT ;  /* 0x0000003802027812 */ /* 0x000fe400078ec0ff */
[----:B------:R-:W-:-:S04]  /*00f0*/  LOP3.LUT R3, R3, R0, RZ, 0xfc, !PT ;  /* 0x0000000003037212 */ /* 0x000fc800078efcff */
[C---:B------:R-:W-:Y:S02]  /*0100*/  ISETP.GE.AND P1, PT, R3.reuse, UR4, PT ;  /* 0x0000000403007c0c */ /* 0x040fe4000bf26270 */
[----:B------:R-:W-:Y:S02]  /*0110*/  LEA R3, R3, R2, 0xc ;  /* 0x0000000203037211 */ /* 0x000fe400078e60ff */
[----:B------:R-:W-:-:S09]  /*0120*/  MOV R2, RZ ;  /* 0x000000ff00027202 */ /* 0x000fd20000000f00 */
.L_x_0:
[----:B-1----:R-:W1:Y:S01]  /*0130*/  LDC.64 R14, c[0x0][0x220] ;  /* 0x00008800ff0e7b82 */ /* 0x002e620000000a00 */
[----:B------:R-:W-:Y:S02]  /*0140*/  IADD3 R22, R22, 0x40, RZ ;  /* 0x0000004016167810 */ /* 0x000fe40007ffe0ff */
[----:B------:R-:W-:Y:S02]  /*0150*/  CS2R R4, SRZ ;  /* 0x0000000000047805 */ /* 0x000fe4000001ff00 */
[----:B------:R-:W-:Y:S02]  /*0160*/  CS2R R6, SRZ ;  /* 0x0000000000067805 */ /* 0x000fe4000001ff00 */
[----:B------:R-:W-:Y:S02]  /*0170*/  CS2R R8, SRZ ;  /* 0x0000000000087805 */ /* 0x000fe4000001ff00 */
[----:B------:R-:W-:Y:S02]  /*0180*/  LOP3.LUT R25, R3, R22, RZ, 0xfc, !PT ;  /* 0x0000001603197212 */ /* 0x000fe400078efcff */
[----:B------:R-:W-:Y:S01]  /*0190*/  CS2R R10, SRZ ;  /* 0x00000000000a7805 */ /* 0x000fe2000001ff00 */
[----:B------:R-:W2:Y:S08]  /*01a0*/  LDC.64 R12, c[0x0][0x228] ;  /* 0x00008a00ff0c7b82 */ /* 0x000eb00000000a00 */
[----:B------:R-:W3:Y:S01]  /*01b0*/  LDC.64 R26, c[0x0][0x210] ;  /* 0x00008400ff1a7b82 */ /* 0x000ee20000000a00 */
[----:B-1----:R-:W-:-:S05]  /*01c0*/  IMAD.WIDE R14, R25, 0x2, R14 ;  /* 0x00000002190e7825 */ /* 0x002fca00078e020e */
[----:B------:R1:W4:Y:S01]  /*01d0*/  @!P1 LDG.E.EF.128 R4, desc[UR6][R14.64] ;  /* 0x000000060e049981 */ /* 0x000322000c0e1d00 */
[----:B--2---:R-:W-:-:S05]  /*01e0*/  IMAD.WIDE R12, R25, 0x2, R12 ;  /* 0x00000002190c7825 */ /* 0x004fca00078e020c */
[----:B------:R-:W2:Y:S01]  /*01f0*/  @!P1 LDG.E.EF.128 R8, desc[UR6][R12.64] ;  /* 0x000000060c089981 */ /* 0x000ea2000c0e1d00 */
[----:B-1----:R-:W-:Y:S01]  /*0200*/  CS2R R14, SRZ ;  /* 0x00000000000e7805 */ /* 0x002fe2000001ff00 */
[----:B----4-:R-:W-:Y:S02]  /*0210*/  HADD2.F32 R24, -RZ, R5.H0_H0 ;  /* 0x20000005ff187230 */ /* 0x010fe40000004100 */
[----:B------:R-:W-:Y:S02]  /*0220*/  HADD2.F32 R28, -RZ, R5.H1_H1 ;  /* 0x30000005ff1c7230 */ /* 0x000fe40000004100 */
[----:B--2---:R-:W-:Y:S02]  /*0230*/  HADD2.F32 R29, -RZ, R9.H0_H0 ;  /* 0x20000009ff1d7230 */ /* 0x004fe40000004100 */
[----:B------:R-:W-:-:S03]  /*0240*/  HADD2.F32 R9, -RZ, R9.H1_H1 ;  /* 0x30000009ff097230 */ /* 0x000fc60000004100 */
[----:B------:R-:W-:Y:S01]  /*0250*/  FADD R5, R24, R29 ;  /* 0x0000001d18057221 */ /* 0x000fe20000000000 */
[----:B------:R-:W-:Y:S02]  /*0260*/  HADD2.F32 R24, -RZ, R4.H0_H0 ;  /* 0x20000004ff187230 */ /* 0x000fe40000004100 */
[----:B------:R-:W-:Y:S02]  /*0270*/  HADD2.F32 R29, -RZ, R8.H0_H0 ;  /* 0x20000008ff1d7230 */ /* 0x000fe40000004100 */
[----:B------:R-:W-:Y:S01]  /*0280*/  FADD R28, R28, R9 ;  /* 0x000000091c1c7221 */ /* 0x000fe20000000000 */
[----:B------:R-:W-:Y:S02]  /*0290*/  HADD2.F32 R9, -RZ, R8.H1_H1 ;  /* 0x30000008ff097230 */ /* 0x000fe40000004100 */
[----:B------:R-:W-:Y:S02]  /*02a0*/  HADD2.F32 R8, -RZ, R10.H0_H0 ;  /* 0x2000000aff087230 */ /* 0x000fe40000004100 */
[----:B------:R-:W-:Y:S01]  /*02b0*/  FADD R24, R24, R29 ;  /* 0x0000001d18187221 */ /* 0x000fe20000000000 */
[----:B------:R-:W-:-:S02]  /*02c0*/  HADD2.F32 R29, -RZ, R6.H0_H0 ;  /* 0x20000006ff1d7230 */ /* 0x000fc40000004100 */
[----:B------:R-:W-:Y:S02]  /*02d0*/  HADD2.F32 R4, -RZ, R4.H1_H1 ;  /* 0x30000004ff047230 */ /* 0x000fe40000004100 */
[----:B------:R-:W-:Y:S02]  /*02e0*/  HADD2.F32 R13, -RZ, R10.H1_H1 ;  /* 0x3000000aff0d7230 */ /* 0x000fe40000004100 */
[----:B------:R-:W-:Y:S01]  /*02f0*/  FADD R29, R29, R8 ;  /* 0x000000081d1d7221 */ /* 0x000fe20000000000 */
[----:B------:R-:W-:Y:S02]  /*0300*/  HADD2.F32 R8, -RZ, R6.H1_H1 ;  /* 0x30000006ff087230 */ /* 0x000fe40000004100 */
[----:B------:R-:W-:Y:S01]  /*0310*/  FADD R4, R4, R9 ;  /* 0x0000000904047221 */ /* 0x000fe20000000000 */
[----:B------:R-:W-:Y:S02]  /*0320*/  HADD2.F32 R6, -RZ, R7.H0_H0 ;  /* 0x20000007ff067230 */ /* 0x000fe40000004100 */
[----:B------:R-:W-:-:S02]  /*0330*/  HADD2.F32 R9, -RZ, R11.H0_H0 ;  /* 0x2000000bff097230 */ /* 0x000fc40000004100 */
[----:B------:R-:W-:Y:S01]  /*0340*/  FADD R10, R8, R13 ;  /* 0x0000000d080a7221 */ /* 0x000fe20000000000 */
[----:B------:R-:W-:Y:S02]  /*0350*/  CS2R R12, SRZ ;  /* 0x00000000000c7805 */ /* 0x000fe4000001ff00 */
[----:B------:R-:W-:Y:S01]  /*0360*/  FADD R6, R6, R9 ;  /* 0x0000000906067221 */ /* 0x000fe20000000000 */
[----:B---3--:R-:W-:-:S05]  /*0370*/  IMAD.WIDE R8, R25, 0x2, R26 ;  /* 0x0000000219087825 */ /* 0x008fca00078e021a */
[----:B------:R-:W2:Y:S01]  /*0380*/  @!P1 LDG.E.EF.128 R12, desc[UR6][R8.64] ;  /* 0x00000006080c9981 */ /* 0x000ea2000c0e1d00 */
[----:B------:R-:W-:Y:S02]  /*0390*/  HADD2.F32 R7, -RZ, R7.H1_H1 ;  /* 0x30000007ff077230 */ /* 0x000fe40000004100 */
[----:B------:R-:W-:-:S05]  /*03a0*/  HADD2.F32 R26, -RZ, R11.H1_H1 ;  /* 0x3000000bff1a7230 */ /* 0x000fca0000004100 */
[----:B------:R-:W-:Y:S01]  /*03b0*/  FADD R7, R7, R26 ;  /* 0x0000001a07077221 */ /* 0x000fe20000000000 */
[----:B------:R-:W-:Y:S01]  /*03c0*/  ISETP.GE.U32.AND P0, PT, R22, 0xfc0, PT ;  /* 0x00000fc01600780c */ /* 0x000fe20003f06070 */
[----:B--2---:R-:W-:Y:S02]  /*03d0*/  HADD2.F32 R11, -RZ, R12.H1_H1 ;  /* 0x3000000cff0b7230 */ /* 0x004fe40000004100 */
[----:B------:R-:W-:-:S03]  /*03e0*/  HADD2.F32 R25, -RZ, R13.H1_H1 ;  /* 0x3000000dff197230 */ /* 0x000fc60000004100 */
[----:B------:R-:W-:Y:S01]  /*03f0*/  FADD R26, R11, R4 ;  /* 0x000000040b1a7221 */ /* 0x000fe20000000000 */
[----:B------:R-:W-:Y:S02]  /*0400*/  HADD2.F32 R11, -RZ, R12.H0_H0 ;  /* 0x2000000cff0b7230 */ /* 0x000fe40000004100 */
[----:B------:R-:W-:Y:S02]  /*0410*/  HADD2.F32 R12, -RZ, R13.H0_H0 ;  /* 0x2000000dff0c7230 */ /* 0x000fe40000004100 */
[----:B------:R-:W-:Y:S01]  /*0420*/  FADD R13, R25, R28 ;  /* 0x0000001c190d7221 */ /* 0x000fe20000000000 */
[----:B------:R-:W-:Y:S02]  /*0430*/  HADD2.F32 R4, -RZ, R15.H1_H1 ;  /* 0x3000000fff047230 */ /* 0x000fe40000004100 */
[----:B------:R-:W-:Y:S01]  /*0440*/  FADD R12, R12, R5 ;  /* 0x000000050c0c7221 */ /* 0x000fe20000000000 */
[----:B------:R-:W-:Y:S02]  /*0450*/  HADD2.F32 R5, -RZ, R14.H1_H1 ;  /* 0x3000000eff057230 */ /* 0x000fe40000004100 */
[----:B------:R-:W-:-:S02]  /*0460*/  HADD2.F32 R14, -RZ, R14.H0_H0 ;  /* 0x2000000eff0e7230 */ /* 0x000fc40000004100 */
[----:B------:R-:W-:Y:S02]  /*0470*/  HADD2.F32 R25, -RZ, R15.H0_H0 ;  /* 0x2000000fff197230 */ /* 0x000fe40000004100 */
[----:B------:R-:W-:Y:S01]  /*0480*/  FADD R15, R5, R10 ;  /* 0x0000000a050f7221 */ /* 0x000fe20000000000 */
[----:B------:R-:W-:Y:S01]  /*0490*/  FADD R11, R11, R24 ;  /* 0x000000180b0b7221 */ /* 0x000fe20000000000 */
[----:B------:R-:W-:Y:S01]  /*04a0*/  FADD R14, R14, R29 ;  /* 0x0000001d0e0e7221 */ /* 0x000fe20000000000 */
[----:B------:R-:W-:Y:S01]  /*04b0*/  FADD R27, R4, R7 ;  /* 0x00000007041b7221 */ /* 0x000fe20000000000 */
[----:B------:R-:W-:Y:S01]  /*04c0*/  FADD R10, R25, R6 ;  /* 0x00000006190a7221 */ /* 0x000fe20000000000 */
[----:B------:R-:W-:Y:S02]  /*04d0*/  F2FP.F16.F32.PACK_AB R5, R13, R12 ;  /* 0x0000000c0d05723e */ /* 0x000fe400000000ff */
[----:B------:R-:W-:Y:S02]  /*04e0*/  F2FP.F16.F32.PACK_AB R4, R26, R11 ;  /* 0x0000000b1a04723e */ /* 0x000fe400000000ff */
[----:B------:R-:W-:-:S02]  /*04f0*/  F2FP.F16.F32.PACK_AB R6, R15, R14 ;  /* 0x0000000e0f06723e */ /* 0x000fc400000000ff */
[----:B------:R-:W-:Y:S01]  /*0500*/  F2FP.F16.F32.PACK_AB R7, R27, R10 ;  /* 0x0000000a1b07723e */ /* 0x000fe200000000ff */
[----:B------:R-:W-:Y:S01]  /*0510*/  @!P1 FFMA R23, R26, R26, R23 ;  /* 0x0000001a1a179223 */ /* 0x000fe20000000017 */
[----:B------:R-:W-:-:S03]  /*0520*/  @!P1 FFMA R16, R11, R11, R16 ;  /* 0x0000000b0b109223 */ /* 0x000fc60000000010 */
[----:B------:R1:W-:Y:S01]  /*0530*/  @!P1 STG.E.128 desc[UR6][R8.64], R4 ;  /* 0x0000000408009986 */ /* 0x0003e2000c101d06 */
[----:B------:R-:W-:Y:S01]  /*0540*/  @!P1 FFMA R2, R13, R13, R2 ;  /* 0x0000000d0d029223 */ /* 0x000fe20000000002 */
[----:B------:R-:W-:Y:S01]  /*0550*/  @!P1 FFMA R21, R12, R12, R21 ;  /* 0x0000000c0c159223 */ /* 0x000fe20000000015 */
[----:B------:R-:W-:Y:S01]  /*0560*/  @!P1 FFMA R18, R15, R15, R18 ;  /* 0x0000000f0f129223 */ /* 0x000fe20000000012 */
[----:B------:R-:W-:Y:S01]  /*0570*/  @!P1 FFMA R17, R14, R14, R17 ;  /* 0x0000000e0e119223 */ /* 0x000fe20000000011 */
[----:B------:R-:W-:Y:S01]  /*0580*/  @!P1 FFMA R20, R27, R27, R20 ;  /* 0x0000001b1b149223 */ /* 0x000fe20000000014 */
[----:B------:R-:W-:Y:S01]  /*0590*/  @!P1 FFMA R19, R10, R10, R19 ;  /* 0x0000000a0a139223 */ /* 0x000fe20000000013 */
[----:B------:R-:W-:Y:S06]  /*05a0*/  @!P0 BRA `(.L_x_0) ;  /* 0xfffffff800e08947 */ /* 0x000fec000383ffff */
[----:B------:R-:W-:Y:S01]  /*05b0*/  FADD R16, R16, R23 ;  /* 0x0000001710107221 */ /* 0x000fe20000000000 */
[----:B------:R-:W2:Y:S01]  /*05c0*/  S2UR UR5, SR_CgaCtaId ;  /* 0x00000000000579c3 */ /* 0x000ea20000008800 */
[----:B------:R-:W-:Y:S02]  /*05d0*/  UMOV UR4, 0x400 ;  /* 0x0000040000047882 */ /* 0x000fe40000000000 */
[----:B------:R-:W-:-:S04]  /*05e0*/  FADD R21, R21, R16 ;  /* 0x0000001015157221 */ /* 0x000fc80000000000 */
[----:B------:R-:W-:Y:S01]  /*05f0*/  FADD R2, R2, R21 ;  /* 0x0000001502027221 */ /* 0x000fe20000000000 */
[----:B------:R-:W3:Y:S01]  /*0600*/  LDC.64 R12, c[0x0][0x210] ;  /* 0x00008400ff0c7b82 */ /* 0x000ee20000000a00 */
[----:B------:R-:W4:Y:S02]  /*0610*/  S2R R21, SR_TID.X ;  /* 0x0000000000157919 */ /* 0x000f240000002100 */
[----:B------:R-:W-:-:S04]  /*0620*/  FADD R17, R17, R2 ;  /* 0x0000000211117221 */ /* 0x000fc80000000000 */
[----:B------:R-:W-:Y:S01]  /*0630*/  FADD R18, R18, R17 ;  /* 0x0000001112127221 */ /* 0x000fe20000000000 */
[----:B------:R-:W3:Y:S03]  /*0640*/  LDC.64 R14, c[0x0][0x238] ;  /* 0x00008e00ff0e7b82 */ /* 0x000ee60000000a00 */
[----:B------:R-:W-:Y:S01]  /*0650*/  FADD R19, R19, R18 ;  /* 0x0000001213137221 */ /* 0x000fe20000000000 */
[----:B------:R-:W-:-:S03]  /*0660*/  MOV R18, 0xffffffff ;  /* 0xffffffff00127802 */ /* 0x000fc60000000f00 */
[----:B------:R-:W-:Y:S01]  /*0670*/  FADD R19, R20, R19 ;  /* 0x0000001314137221 */ /* 0x000fe20000000000 */
[----:B--2---:R-:W-:Y:S01]  /*0680*/  UPRMT UR4, UR5, 0x654, UR4 ;  /* 0x0000065405047896 */ /* 0x004fe20008000004 */
[----:B------:R-:W2:Y:S03]  /*0690*/  LDC.64 R16, c[0x0][0x230] ;  /* 0x00008c00ff107b82 */ /* 0x000ea60000000a00 */
[----:B------:R-:W5:Y:S01]  /*06a0*/  SHFL.BFLY PT, R2, R19, 0x4, 0x1f ;  /* 0x0c801f0013027f89 */ /* 0x000f6200000e0000 */
[----:B-1--4-:R-:W-:Y:S02]  /*06b0*/  SHF.R.U32.HI R9, RZ, 0x3, R21 ;  /* 0x00000003ff097819 */ /* 0x012fe40000011615 */
[----:B------:R-:W-:Y:S02]  /*06c0*/  LOP3.LUT R7, R0, 0x3f, R21, 0xf8, !PT ;  /* 0x0000003f00077812 */ /* 0x000fe400078ef815 */
[----:B------:R-:W-:-:S02]  /*06d0*/  SGXT.U32 R9, R9, 0x6 ;  /* 0x000000060909781a */ /* 0x000fc40000000000 */
[----:B------:R-:W-:Y:S02]  /*06e0*/  LOP3.LUT P0, RZ, R21, 0x1c0, RZ, 0xc0, !PT ;  /* 0x000001c015ff7812 */ /* 0x000fe4000780c0ff */
[----:B------:R-:W-:Y:S01]  /*06f0*/  LEA R9, R9, UR4, 0x2 ;  /* 0x0000000409097c11 */ /* 0x000fe2000f8e10ff */
[----:B-----5:R-:W-:Y:S01]  /*0700*/  FADD R4, R19, R2 ;  /* 0x0000000213047221 */ /* 0x020fe20000000000 */
[----:B------:R-:W-:Y:S01]  /*0710*/  LOP3.LUT R2, R21, 0x3f, RZ, 0xc0, !PT ;  /* 0x0000003f15027812 */ /* 0x000fe200078ec0ff */
[----:B------:R-:W-:-:S03]  /*0720*/  HFMA2.MMA R19, -RZ, RZ, 0.6875, 0 ;  /* 0x39800000ff137435 */ /* 0x000fc600000001ff */
[----:B------:R-:W1:Y:S01]  /*0730*/  SHFL.BFLY PT, R5, R4, 0x2, 0x1f ;  /* 0x0c401f0004057f89 */ /* 0x000e6200000e0000 */
[----:B------:R-:W-:Y:S01]  /*0740*/  LEA R2, R2, UR4, 0x2 ;  /* 0x0000000402027c11 */ /* 0x000fe2000f8e10ff */
[----:B------:R-:W-:Y:S02]  /*0750*/  ULDC UR4, c[0x0][0x240] ;  /* 0x0000900000047ab9 */ /* 0x000fe40000000800 */
[----:B------:R-:W-:Y:S01]  /*0760*/  ISETP.LT.AND P0, PT, R7, UR4, !P0 ;  /* 0x0000000407007c0c */ /* 0x000fe2000c701270 */
[----:B-1----:R-:W-:-:S05]  /*0770*/  FADD R5, R4, R5 ;  /* 0x0000000504057221 */ /* 0x002fca0000000000 */
[----:B------:R-:W1:Y:S02]  /*0780*/  SHFL.BFLY PT, R6, R5, 0x1, 0x1f ;  /* 0x0c201f0005067f89 */ /* 0x000e6400000e0000 */
[----:B-1----:R-:W-:Y:S02]  /*0790*/  FADD R6, R5, R6 ;  /* 0x0000000605067221 */ /* 0x002fe40000000000 */
[----:B------:R-:W1:Y:S02]  /*07a0*/  LDC.64 R4, c[0x0][0x218] ;  /* 0x00008600ff047b82 */ /* 0x000e640000000a00 */
[----:B------:R-:W-:Y:S01]  /*07b0*/  FFMA R0, R6, R19, 9.9999997473787516356e-06 ;  /* 0x3727c5ac06007423 */ /* 0x000fe20000000013 */
[----:B------:R-:W-:Y:S05]  /*07c0*/  STS [R9], R6 ;  /* 0x0000000609007388 */ /* 0x000fea0000000800 */
[----:B------:R-:W-:Y:S06]  /*07d0*/  BAR.SYNC.DEFER_BLOCKING 0x0 ;  /* 0x0000000000007b1d */ /* 0x000fec0000010000 */
[----:B------:R-:W-:Y:S01]  /*07e0*/  MUFU.RSQ R0, R0 ;  /* 0x0000000000007308 */ /* 0x000fe20000001400 */
[----:B-1----:R-:W-:Y:S01]  /*07f0*/  IMAD.WIDE R4, R7, 0x4, R4 ;  /* 0x0000000407047825 */ /* 0x002fe200078e0204 */
[----:B------:R-:W-:-:S05]  /*0800*/  LOP3.LUT R7, R21, 0x7, RZ, 0xc0, !PT ;  /* 0x0000000715077812 */ /* 0x000fca00078ec0ff */
[----:B--2---:R-:W-:Y:S01]  /*0810*/  IMAD.WIDE.U32 R16, R7, 0x10, R16 ;  /* 0x0000001007107825 */ /* 0x004fe200078e0010 */
[----:B------:R-:W1:Y:S03]  /*0820*/  LDS R2, [R2] ;  /* 0x0000000002027984 */ /* 0x000e660000000800 */
[----:B-1----:R-:W-:Y:S01]  /*0830*/  FFMA R8, R2, R19, 9.9999997473787516356e-06 ;  /* 0x3727c5ac02087423 */ /* 0x002fe20000000013 */
[----:B------:R-:W-:-:S03]  /*0840*/  MOV R2, 0xffffffc0 ;  /* 0xffffffc000027802 */ /* 0x000fc60000000f00 */
[----:B------:R-:W1:Y:S01]  /*0850*/  MUFU.RSQ R11, R8 ;  /* 0x00000008000b7308 */ /* 0x000e620000001400 */
[----:B------:R-:W-:Y:S06]  /*0860*/  BAR.SYNC.DEFER_BLOCKING 0x0 ;  /* 0x0000000000007b1d */ /* 0x000fec0000010000 */
[----:B-1-3--:R1:W-:Y:S02]  /*0870*/  @P0 STG.E desc[UR6][R4.64], R11 ;  /* 0x0000000b04000986 */ /* 0x00a3e4000c101906 */
.L_x_1:
[----:B------:R-:W-:Y:S02]  /*0880*/  IADD3 R2, P0, R2, 0x40, RZ ;  /* 0x0000004002027810 */ /* 0x000fe40007f1e0ff */
[----:B-1----:R-:W-:Y:S02]  /*0890*/  CS2R R4, SRZ ;  /* 0x0000000000047805 */ /* 0x002fe4000001ff00 */
[----:B------:R-:W-:Y:S01]  /*08a0*/  CS2R R6, SRZ ;  /* 0x0000000000067805 */ /* 0x000fe2000001ff00 */
[----:B------:R1:W2:Y:S01]  /*08b0*/  LDG.E.EL.128 R8, desc[UR6][R16.64] ;  /* 0x0000000610087981 */ /* 0x0002a2000c2e1d00 */
[----:B------:R-:W-:-:S05]  /*08c0*/  LOP3.LUT R19, R3, R2, RZ, 0xfc, !PT ;  /* 0x0000000203137212 */ /* 0x000fca00078efcff */
[----:B------:R-:W-:-:S05]  /*08d0*/  IMAD.WIDE R24, R19, 0x2, R12 ;  /* 0x0000000213187825 */ /* 0x000fca00078e020c */
[----:B------:R-:W3:Y:S01]  /*08e0*/  @!P1 LDG.E.EF.128 R4, desc[UR6][R24.64] ;  /* 0x0000000618049981 */ /* 0x000ee2000c0e1d00 */
[----:B------:R-:W-:Y:S02]  /*08f0*/  IADD3.X R18, RZ, R18, RZ, P0, !PT ;  /* 0x00000012ff127210 */ /* 0x000fe400007fe4ff */
[----:B------:R-:W-:-:S04]  /*0900*/  ISETP.GE.U32.AND P0, PT, R2, 0xfc0, PT ;  /* 0x00000fc00200780c */ /* 0x000fc80003f06070 */
[----:B------:R-:W-:Y:S02]  /*0910*/  ISETP.GE.U32.AND.EX P0, PT, R18, RZ, PT, P0 ;  /* 0x000000ff1200720c */ /* 0x000fe40003f06100 */
[----:B-1----:R-:W-:-:S04]  /*0920*/  IADD3 R16, P2, R16, 0x80, RZ ;  /* 0x0000008010107810 */ /* 0x002fc80007f5e0ff */
[----:B------:R-:W-:Y:S01]  /*0930*/  IADD3.X R17, RZ, R17, RZ, P2, !PT ;  /* 0x00000011ff117210 */ /* 0x000fe200017fe4ff */
[----:B--2---:R-:W-:Y:S02]  /*0940*/  HADD2.F32 R22, -RZ, R8.H1_H1 ;  /* 0x30000008ff167230 */ /* 0x004fe40000004100 */
[----:B---3--:R-:W-:-:S05]  /*0950*/  HADD2.F32 R23, -RZ, R4.H0_H0 ;  /* 0x20000004ff177230 */ /* 0x008fca0000004100 */
[C---:B------:R-:W-:Y:S01]  /*0960*/  FMUL R26, R0.reuse, R23 ;  /* 0x00000017001a7220 */ /* 0x040fe20000400000 */
[----:B------:R-:W-:Y:S02]  /*0970*/  HADD2.F32 R23, -RZ, R4.H1_H1 ;  /* 0x30000004ff177230 */ /* 0x000fe40000004100 */
[----:B------:R-:W-:Y:S02]  /*0980*/  HADD2.F32 R21, -RZ, R8.H0_H0 ;  /* 0x20000008ff157230 */ /* 0x000fe40000004100 */
[----:B------:R-:W-:Y:S02]  /*0990*/  HADD2.F32 R25, -RZ, R5.H1_H1 ;  /* 0x30000005ff197230 */ /* 0x000fe40000004100 */
[----:B------:R-:W-:Y:S01]  /*09a0*/  FMUL R27, R0, R23 ;  /* 0x00000017001b7220 */ /* 0x000fe20000400000 */
[----:B------:R-:W-:Y:S02]  /*09b0*/  HADD2.F32 R20, -RZ, R9.H0_H0 ;  /* 0x20000009ff147230 */ /* 0x000fe40000004100 */
[----:B------:R-:W-:Y:S01]  /*09c0*/  FMUL R8, R21, R26 ;  /* 0x0000001a15087220 */ /* 0x000fe20000400000 */
[----:B------:R-:W-:-:S02]  /*09d0*/  HADD2.F32 R9, -RZ, R9.H1_H1 ;  /* 0x30000009ff097230 */ /* 0x000fc40000004100 */
[----:B------:R-:W-:Y:S01]  /*09e0*/  FMUL R27, R22, R27 ;  /* 0x0000001b161b7220 */ /* 0x000fe20000400000 */
[----:B------:R-:W-:Y:S02]  /*09f0*/  HADD2.F32 R29, -RZ, R5.H0_H0 ;  /* 0x20000005ff1d7230 */ /* 0x000fe40000004100 */
[----:B------:R-:W-:Y:S01]  /*0a00*/  FMUL R22, R0, R25 ;  /* 0x0000001900167220 */ /* 0x000fe20000400000 */
[----:B------:R-:W-:Y:S02]  /*0a10*/  HADD2.F32 R23, -RZ, R7.H0_H0 ;  /* 0x20000007ff177230 */ /* 0x000fe40000004100 */
[----:B------:R-:W-:Y:S02]  /*0a20*/  HADD2.F32 R5, -RZ, R6.H0_H0 ;  /* 0x20000006ff057230 */ /* 0x000fe40000004100 */
[----:B------:R-:W-:Y:S02]  /*0a30*/  HADD2.F32 R21, -RZ, R6.H1_H1 ;  /* 0x30000006ff157230 */ /* 0x000fe40000004100 */
[----:B------:R-:W-:-:S02]  /*0a40*/  HADD2.F32 R7, -RZ, R7.H1_H1 ;  /* 0x30000007ff077230 */ /* 0x000fc40000004100 */
[----:B------:R-:W-:Y:S01]  /*0a50*/  FMUL R9, R9, R22 ;  /* 0x0000001609097220 */ /* 0x000fe20000400000 */
[----:B------:R-:W-:Y:S02]  /*0a60*/  HADD2.F32 R6, -RZ, R11.H1_H1 ;  /* 0x3000000bff067230 */ /* 0x000fe40000004100 */
[C---:B------:R-:W-:Y:S01]  /*0a70*/  FMUL R29, R0.reuse, R29 ;  /* 0x0000001d001d7220 */ /* 0x040fe20000400000 */
[----:B------:R-:W-:Y:S02]  /*0a80*/  HADD2.F32 R4, -RZ, R10.H1_H1 ;  /* 0x3000000aff047230 */ /* 0x000fe40000004100 */
[C---:B------:R-:W-:Y:S01]  /*0a90*/  FMUL R22, R0.reuse, R23 ;  /* 0x0000001700167220 */ /* 0x040fe20000400000 */
[----:B------:R-:W-:Y:S02]  /*0aa0*/  HADD2.F32 R11, -RZ, R11.H0_H0 ;  /* 0x2000000bff0b7230 */ /* 0x000fe40000004100 */
[----:B------:R-:W-:Y:S01]  /*0ab0*/  FMUL R5, R0, R5 ;  /* 0x0000000500057220 */ /* 0x000fe20000400000 */
[----:B------:R-:W-:-:S02]  /*0ac0*/  HADD2.F32 R10, -RZ, R10.H0_H0 ;  /* 0x2000000aff0a7230 */ /* 0x000fc40000004100 */
[C---:B------:R-:W-:Y:S01]  /*0ad0*/  FMUL R21, R0.reuse, R21 ;  /* 0x0000001500157220 */ /* 0x040fe20000400000 */
[----:B------:R-:W-:Y:S01]  /*0ae0*/  FMUL R7, R0, R7 ;  /* 0x0000000700077220 */ /* 0x000fe20000400000 */
[----:B------:R-:W-:Y:S01]  /*0af0*/  FMUL R20, R20, R29 ;  /* 0x0000001d14147220 */ /* 0x000fe20000400000 */
[----:B------:R-:W-:Y:S01]  /*0b00*/  FMUL R11, R11, R22 ;  /* 0x000000160b0b7220 */ /* 0x000fe20000400000 */
[----:B------:R-:W-:Y:S01]  /*0b10*/  FMUL R10, R10, R5 ;  /* 0x000000050a0a7220 */ /* 0x000fe20000400000 */
[----:B------:R-:W-:Y:S01]  /*0b20*/  FMUL R21, R4, R21 ;  /* 0x0000001504157220 */ /* 0x000fe20000400000 */
[----:B------:R-:W-:Y:S01]  /*0b30*/  FMUL R22, R6, R7 ;  /* 0x0000000706167220 */ /* 0x000fe20000400000 */
[----:B------:R-:W-:Y:S02]  /*0b40*/  F2FP.F16.F32.PACK_AB R4, R27, R8 ;  /* 0x000000081b04723e */ /* 0x000fe400000000ff */
[----:B------:R-:W-:Y:S01]  /*0b50*/  F2FP.F16.F32.PACK_AB R5, R9, R20 ;  /* 0x000000140905723e */ /* 0x000fe200000000ff */
[----:B------:R-:W-:Y:S01]  /*0b60*/  IMAD.WIDE R8, R19, 0x2, R14 ;  /* 0x0000000213087825 */ /* 0x000fe200078e020e */
[----:B------:R-:W-:-:S02]  /*0b70*/  F2FP.F16.F32.PACK_AB R6, R21, R10 ;  /* 0x0000000a1506723e */ /* 0x000fc400000000ff */
[----:B------:R-:W-:-:S05]  /*0b80*/  F2FP.F16.F32.PACK_AB R7, R22, R11 ;  /* 0x0000000b1607723e */ /* 0x000fca00000000ff */
[----:B------:R1:W-:Y:S01]  /*0b90*/  @!P1 STG.E.128 desc[UR6][R8.64], R4 ;  /* 0x0000000408009986 */ /* 0x0003e2000c101d06 */
[----:B------:R-:W-:Y:S05]  /*0ba0*/  @!P0 BRA `(.L_x_1) ;  /* 0xfffffffc00348947 */ /* 0x000fea000383ffff */
[----:B------:R-:W-:Y:S05]  /*0bb0*/  EXIT ;  /* 0x000000000000794d */ /* 0x000fea0003800000 */
.L_x_2:
[----:B------:R-:W-:-:S00]  /*0bc0*/  BRA `(.L_x_2) ;  /* 0xfffffffc00fc7947 */ /* 0x000fc0000383ffff */
[----:B------:R-:W-:-:S00]  /*0bd0*/  NOP ;  /* 0x0000000000007918 */ /* 0x000fc00000000000 */
        /* <DEDUP_REMOVED lines=10> */
.L_x_3:


//--------------------- .nv.global.init           --------------------------
	.section	.nv.global.init,"aw",@progbits
.nv.global.init:
	.type		_$_str,@object
	.size		_$_str,(.L_0 - _$_str)
_$_str:
        /*0000*/ 	.byte	0x5f, 0x5f, 0x43, 0x55, 0x44, 0x41, 0x5f, 0x46, 0x54, 0x5a, 0x00
.L_0:


//--------------------- .nv.shared.triton_red_fused__to_copy_add_mean_mul_pow_rsqrt_8 --------------------------
	.section	.nv.shared.triton_red_fused__to_copy_add_mean_mul_pow_rsqrt_8,"aw",@nobits
	.sectionflags	@""
	.align	16
	.zero		1024


//--------------------- .nv.constant0.triton_red_fused__to_copy_add_mean_mul_pow_rsqrt_8 --------------------------
	.section	.nv.constant0.triton_red_fused__to_copy_add_mean_mul_pow_rsqrt_8,"a",@progbits
	.sectionflags	@""
	.align	4
.nv.constant0.triton_red_fused__to_copy_add_mean_mul_pow_rsqrt_8:
	.zero		592
